//
// Generated by NVIDIA NVVM Compiler
//
// Compiler Build ID: CL-36424714
// Cuda compilation tools, release 13.0, V13.0.88
// Based on NVVM 20.0.0
//

.version 9.0
.target sm_100
.address_size 64

	// .globl	_Z4scanPf
// _ZZ4scanPfE5array has been demoted

.visible .entry _Z4scanPf(
	.param .u64 .ptr .align 1 _Z4scanPf_param_0
)
{
	.reg .pred 	%p<9>;
	.reg .b32 	%r<52>;
	.reg .b32 	%f<27>;
	.reg .b64 	%rd<5>;
	// demoted variable
	.shared .align 4 .b8 _ZZ4scanPfE5array[1024];
	ld.param.u64 	%rd2, [_Z4scanPf_param_0];
	cvta.to.global.u64 	%rd3, %rd2;
	mov.u32 	%r1, %tid.x;
	mov.u32 	%r3, %ctaid.x;
	mov.u32 	%r4, %ntid.x;
	mad.lo.s32 	%r5, %r3, %r4, %r1;
	mul.wide.s32 	%rd4, %r5, 4;
	add.s64 	%rd1, %rd3, %rd4;
	ld.global.f32 	%f1, [%rd1];
	shl.b32 	%r6, %r1, 2;
	mov.u32 	%r7, _ZZ4scanPfE5array;
	add.s32 	%r2, %r7, %r6;
	st.shared.f32 	[%r2], %f1;
	bar.sync 	0;
	setp.gt.u32 	%p1, %r1, 127;
	@%p1 bra 	$L__BB0_2;
	add.s32 	%r9, %r2, %r6;
	ld.shared.f32 	%f2, [%r9];
	ld.shared.f32 	%f3, [%r9+4];
	add.f32 	%f4, %f2, %f3;
	st.shared.f32 	[%r9+4], %f4;
$L__BB0_2:
	setp.gt.u32 	%p2, %r1, 127;
	bar.sync 	0;
	@%p2 bra 	$L__BB0_4;
	shl.b32 	%r10, %r1, 3;
	and.b32  	%r11, %r10, 1008;
	add.s32 	%r13, %r7, %r11;
	ld.shared.f32 	%f5, [%r13+4];
	and.b32  	%r15, %r6, 504;
	add.s32 	%r16, %r2, %r15;
	ld.shared.f32 	%f6, [%r16+8];
	add.f32 	%f7, %f5, %f6;
	st.shared.f32 	[%r16+8], %f7;
$L__BB0_4:
	setp.gt.u32 	%p3, %r1, 127;
	bar.sync 	0;
	@%p3 bra 	$L__BB0_6;
	shl.b32 	%r17, %r1, 3;
	and.b32  	%r18, %r17, 992;
	add.s32 	%r20, %r7, %r18;
	ld.shared.f32 	%f8, [%r20+12];
	and.b32  	%r22, %r6, 496;
	add.s32 	%r23, %r2, %r22;
	ld.shared.f32 	%f9, [%r23+16];
	add.f32 	%f10, %f8, %f9;
	st.shared.f32 	[%r23+16], %f10;
$L__BB0_6:
	setp.gt.u32 	%p4, %r1, 127;
	bar.sync 	0;
	@%p4 bra 	$L__BB0_8;
	shl.b32 	%r24, %r1, 3;
	and.b32  	%r25, %r24, 960;
	add.s32 	%r27, %r7, %r25;
	ld.shared.f32 	%f11, [%r27+28];
	and.b32  	%r29, %r6, 480;
	add.s32 	%r30, %r2, %r29;
	ld.shared.f32 	%f12, [%r30+32];
	add.f32 	%f13, %f11, %f12;
	st.shared.f32 	[%r30+32], %f13;
$L__BB0_8:
	setp.gt.u32 	%p5, %r1, 127;
	bar.sync 	0;
	@%p5 bra 	$L__BB0_10;
	shl.b32 	%r31, %r1, 3;
	and.b32  	%r32, %r31, 896;
	add.s32 	%r34, %r7, %r32;
	ld.shared.f32 	%f14, [%r34+60];
	and.b32  	%r36, %r6, 448;
	add.s32 	%r37, %r2, %r36;
	ld.shared.f32 	%f15, [%r37+64];
	add.f32 	%f16, %f14, %f15;
	st.shared.f32 	[%r37+64], %f16;
$L__BB0_10:
	setp.gt.u32 	%p6, %r1, 127;
	bar.sync 	0;
	@%p6 bra 	$L__BB0_12;
	shl.b32 	%r38, %r1, 3;
	and.b32  	%r39, %r38, 768;
	add.s32 	%r41, %r7, %r39;
	ld.shared.f32 	%f17, [%r41+124];
	and.b32  	%r43, %r6, 384;
	add.s32 	%r44, %r2, %r43;
	ld.shared.f32 	%f18, [%r44+128];
	add.f32 	%f19, %f17, %f18;
	st.shared.f32 	[%r44+128], %f19;
$L__BB0_12:
	setp.gt.u32 	%p7, %r1, 127;
	bar.sync 	0;
	@%p7 bra 	$L__BB0_14;
	shl.b32 	%r45, %r1, 3;
	and.b32  	%r46, %r45, 512;
	add.s32 	%r48, %r7, %r46;
	ld.shared.f32 	%f20, [%r48+252];
	and.b32  	%r50, %r6, 256;
	add.s32 	%r51, %r2, %r50;
	ld.shared.f32 	%f21, [%r51+256];
	add.f32 	%f22, %f20, %f21;
	st.shared.f32 	[%r51+256], %f22;
$L__BB0_14:
	setp.gt.u32 	%p8, %r1, 127;
	bar.sync 	0;
	@%p8 bra 	$L__BB0_16;
	ld.shared.f32 	%f23, [_ZZ4scanPfE5array+508];
	ld.shared.f32 	%f24, [%r2+512];
	add.f32 	%f25, %f23, %f24;
	st.shared.f32 	[%r2+512], %f25;
$L__BB0_16:
	bar.sync 	0;
	ld.shared.f32 	%f26, [%r2];
	st.global.f32 	[%rd1], %f26;
	ret;

}


// ===== COMPILED SASS (sm_100) =====

	.target	sm_100

	.elftype	@"ET_EXEC"


//--------------------- .note.nv.tkinfo           --------------------------
	.section	.note.nv.tkinfo,"",@"SHT_NOTE"
	.sectionflags	@"SHF_NOTE_NV_TKINFO"
	.tkinfo
        /*0018*/ 	.word	0x00000002
        /*0030*/ 	.string	""
        /*0030*/ 	.string	"ptxas"
        /*0030*/ 	.string	"Cuda compilation tools, release 13.0, V13.0.88"
        /*0030*/ 	.string	"Build cuda_13.0.r13.0/compiler.36424714_0"
        /*0030*/ 	.string	"-arch sm_100 -m 64 "



//--------------------- .note.nv.cuinfo           --------------------------
	.section	.note.nv.cuinfo,"",@"SHT_NOTE"
	.sectionflags	@"SHF_NOTE_NV_CUINFO"
        /*0018*/ 	.short	0x0002
        /*001a*/ 	.short	0x0064
        /*001c*/ 	.short	0x0082
	.zero		2


//--------------------- .nv.info                  --------------------------
	.section	.nv.info,"",@"SHT_CUDA_INFO"
	.align	4


	//----- nvinfo : EIATTR_REGCOUNT
	.align		4
        /*0000*/ 	.byte	0x04, 0x2f
        /*0002*/ 	.short	(.L_1 - .L_0)
	.align		4
.L_0:
        /*0004*/ 	.word	index@(_Z4scanPf)
        /*0008*/ 	.word	0x0000000c


	//----- nvinfo : EIATTR_FRAME_SIZE
	.align		4
.L_1:
        /*000c*/ 	.byte	0x04, 0x11
        /*000e*/ 	.short	(.L_3 - .L_2)
	.align		4
.L_2:
        /*0010*/ 	.word	index@(_Z4scanPf)
        /*0014*/ 	.word	0x00000000


	//----- nvinfo : EIATTR_MIN_STACK_SIZE
	.align		4
.L_3:
        /*0018*/ 	.byte	0x04, 0x12
        /*001a*/ 	.short	(.L_5 - .L_4)
	.align		4
.L_4:
        /*001c*/ 	.word	index@(_Z4scanPf)
        /*0020*/ 	.word	0x00000000
.L_5:


//--------------------- .nv.compat                --------------------------
	.section	.nv.compat,"",@"SHT_CUDA_COMPAT_INFO"
	.align	4
        /*0000*/ 	.byte	0x02, 0x09, 0x00, 0x00, 0x02, 0x02, 0x01, 0x00, 0x02, 0x05, 0x05, 0x00, 0x03, 0x07, 0x01, 0x01
        /*0010*/ 	.byte	0x02, 0x03, 0x00, 0x00, 0x02, 0x06, 0x01, 0x00, 0x04, 0x0b, 0x08, 0x00, 0x09, 0x00, 0x00, 0x00
        /*0020*/ 	.byte	0x00, 0x00, 0x00, 0x00


//--------------------- .nv.info._Z4scanPf        --------------------------
	.section	.nv.info._Z4scanPf,"",@"SHT_CUDA_INFO"
	.sectionflags	@""
	.align	4


	//----- nvinfo : EIATTR_CUDA_API_VERSION
	.align		4
        /*0000*/ 	.byte	0x04, 0x37
        /*0002*/ 	.short	(.L_7 - .L_6)
.L_6:
        /*0004*/ 	.word	0x00000082


	//----- nvinfo : EIATTR_KPARAM_INFO
	.align		4
.L_7:
        /*0008*/ 	.byte	0x04, 0x17
        /*000a*/ 	.short	(.L_9 - .L_8)
.L_8:
        /*000c*/ 	.word	0x00000000
        /*0010*/ 	.short	0x0000
        /*0012*/ 	.short	0x0000
        /*0014*/ 	.byte	0x00, 0xf5, 0x21, 0x00


	//----- nvinfo : EIATTR_SPARSE_MMA_MASK
	.align		4
.L_9:
        /*0018*/ 	.byte	0x03, 0x50
        /*001a*/ 	.short	0x0000


	//----- nvinfo : EIATTR_MAXREG_COUNT
	.align		4
        /*001c*/ 	.byte	0x03, 0x1b
        /*001e*/ 	.short	0x00ff


	//----- nvinfo : EIATTR_NUM_BARRIERS
	.align		4
        /*0020*/ 	.byte	0x02, 0x4c
        /*0022*/ 	.byte	0x01
	.zero		1


	//----- nvinfo : EIATTR_MERCURY_ISA_VERSION
	.align		4
        /*0024*/ 	.byte	0x03, 0x5f
        /*0026*/ 	.short	0x0101


	//----- nvinfo : EIATTR_VRC_CTA_INIT_COUNT
	.align		4
        /*0028*/ 	.byte	0x02, 0x4a
	.zero		1
	.zero		1


	//----- nvinfo : EIATTR_EXIT_INSTR_OFFSETS
	.align		4
        /*002c*/ 	.byte	0x04, 0x1c
        /*002e*/ 	.short	(.L_11 - .L_10)


	//   ....[0]....
.L_10:
        /*0030*/ 	.word	0x00000660


	//----- nvinfo : EIATTR_CRS_STACK_SIZE
	.align		4
.L_11:
        /*0034*/ 	.byte	0x04, 0x1e
        /*0036*/ 	.short	(.L_13 - .L_12)
.L_12:
        /*0038*/ 	.word	0x00000000


	//----- nvinfo : EIATTR_CBANK_PARAM_SIZE
	.align		4
.L_13:
        /*003c*/ 	.byte	0x03, 0x19
        /*003e*/ 	.short	0x0008


	//----- nvinfo : EIATTR_PARAM_CBANK
	.align		4
        /*0040*/ 	.byte	0x04, 0x0a
        /*0042*/ 	.short	(.L_15 - .L_14)
	.align		4
.L_14:
        /*0044*/ 	.word	index@(.nv.constant0._Z4scanPf)
        /*0048*/ 	.short	0x0380
        /*004a*/ 	.short	0x0008


	//----- nvinfo : EIATTR_SW_WAR
	.align		4
.L_15:
        /*004c*/ 	.byte	0x04, 0x36
        /*004e*/ 	.short	(.L_17 - .L_16)
.L_16:
        /*0050*/ 	.word	0x00000008
.L_17:


//--------------------- .nv.callgraph             --------------------------
	.section	.nv.callgraph,"",@"SHT_CUDA_CALLGRAPH"
	.align	4
	.sectionentsize	8
	.align		4
        /*0000*/ 	.word	0x00000000
	.align		4
        /*0004*/ 	.word	0xffffffff
	.align		4
        /*0008*/ 	.word	0x00000000
	.align		4
        /*000c*/ 	.word	0xfffffffe
	.align		4
        /*0010*/ 	.word	0x00000000
	.align		4
        /*0014*/ 	.word	0xfffffffd
	.align		4
        /*0018*/ 	.word	0x00000000
	.align		4
        /*001c*/ 	.word	0xfffffffc


//--------------------- .text._Z4scanPf           --------------------------
	.section	.text._Z4scanPf,"ax",@progbits
	.align	128
        .global         _Z4scanPf
        .type           _Z4scanPf,@function
        .size           _Z4scanPf,(.L_x_13 - _Z4scanPf)
        .other          _Z4scanPf,@"STO_CUDA_ENTRY STV_DEFAULT"
_Z4scanPf:
.text._Z4scanPf:
[----:B------:R-:W-:Y:S01]  /*0000*/  LDC R1, c[0x0][0x37c] ;  /* 0x0000df00ff017b82 */ /* 0x000fe20000000800 */
[----:B------:R-:W0:Y:S07]  /*0010*/  S2R R0, SR_TID.X ;  /* 0x0000000000007919 */ /* 0x000e2e0000002100 */
[----:B------:R-:W0:Y:S01]  /*0020*/  S2UR UR4, SR_CTAID.X ;  /* 0x00000000000479c3 */ /* 0x000e220000002500 */
[----:B------:R-:W1:Y:S07]  /*0030*/  LDCU.64 UR6, c[0x0][0x358] ;  /* 0x00006b00ff0677ac */ /* 0x000e6e0008000a00 */
[----:B------:R-:W0:Y:S08]  /*0040*/  LDC R5, c[0x0][0x360] ;  /* 0x0000d800ff057b82 */ /* 0x000e300000000800 */
[----:B------:R-:W2:Y:S01]  /*0050*/  LDC.64 R2, c[0x0][0x380] ;  /* 0x0000e000ff027b82 */ /* 0x000ea20000000a00 */
[----:B0-----:R-:W-:-:S04]  /*0060*/  IMAD R5, R5, UR4, R0 ;  /* 0x0000000405057c24 */ /* 0x001fc8000f8e0200 */
[----:B--2---:R-:W-:-:S05]  /*0070*/  IMAD.WIDE R2, R5, 0x4, R2 ;  /* 0x0000000405027825 */ /* 0x004fca00078e0202 */
[----:B-1----:R-:W2:Y:S01]  /*0080*/  LDG.E R7, desc[UR6][R2.64] ;  /* 0x0000000602077981 */ /* 0x002ea2000c1e1900 */
[----:B------:R-:W0:Y:S01]  /*0090*/  S2UR UR5, SR_CgaCtaId ;  /* 0x00000000000579c3 */ /* 0x000e220000008800 */
[----:B------:R-:W-:Y:S01]  /*00a0*/  UMOV UR4, 0x400 ;  /* 0x0000040000047882 */ /* 0x000fe20000000000 */
[C---:B------:R-:W-:Y:S01]  /*00b0*/  IMAD.SHL.U32 R4, R0.reuse, 0x4, RZ ;  /* 0x0000000400047824 */ /* 0x040fe200078e00ff */
[----:B------:R-:W-:Y:S01]  /*00c0*/  ISETP.GT.U32.AND P0, PT, R0, 0x7f, PT ;  /* 0x0000007f0000780c */ /* 0x000fe20003f04070 */
[----:B------:R-:W-:Y:S01]  /*00d0*/  BSSY.RECONVERGENT B0, `(.L_x_0) ;  /* 0x0000014000007945 */ /* 0x000fe20003800200 */
[----:B0-----:R-:W-:-:S06]  /*00e0*/  ULEA UR4, UR5, UR4, 0x18 ;  /* 0x0000000405047291 */ /* 0x001fcc000f8ec0ff */
[----:B------:R-:W-:-:S05]  /*00f0*/  VIADD R5, R4, UR4 ;  /* 0x0000000404057c36 */ /* 0x000fca0008000000 */
[----:B------:R-:W-:Y:S01]  /*0100*/  @!P0 IADD3 R6, PT, PT, R4, R5, RZ ;  /* 0x0000000504068210 */ /* 0x000fe20007ffe0ff */
[----:B--2---:R-:W-:Y:S01]  /*0110*/  STS [R4+UR4], R7 ;  /* 0x0000000704007988 */ /* 0x004fe20008000804 */
[----:B------:R-:W-:Y:S06]  /*0120*/  BAR.SYNC.DEFER_BLOCKING 0x0 ;  /* 0x0000000000007b1d */ /* 0x000fec0000010000 */
[----:B------:R-:W-:Y:S04]  /*0130*/  @!P0 LDS R8, [R6] ;  /* 0x0000000006088984 */ /* 0x000fe80000000800 */
[----:B------:R-:W0:Y:S02]  /*0140*/  @!P0 LDS R9, [R6+0x4] ;  /* 0x0000040006098984 */ /* 0x000e240000000800 */
[----:B0-----:R-:W-:-:S05]  /*0150*/  @!P0 FADD R9, R8, R9 ;  /* 0x0000000908098221 */ /* 0x001fca0000000000 */
[----:B------:R0:W-:Y:S01]  /*0160*/  @!P0 STS [R6+0x4], R9 ;  /* 0x0000040906008388 */ /* 0x0001e20000000800 */
[----:B------:R-:W-:Y:S06]  /*0170*/  BAR.SYNC.DEFER_BLOCKING 0x0 ;  /* 0x0000000000007b1d */ /* 0x000fec0000010000 */
[----:B------:R-:W-:Y:S05]  /*0180*/  @P0 BRA `(.L_x_1) ;  /* 0x0000000000200947 */ /* 0x000fea0003800000 */
[----:B0-----:R-:W-:Y:S01]  /*0190*/  IMAD.SHL.U32 R6, R0, 0x8, RZ ;  /* 0x0000000800067824 */ /* 0x001fe200078e00ff */
[----:B------:R-:W-:-:S04]  /*01a0*/  LOP3.LUT R8, R4, 0x1f8, RZ, 0xc0, !PT ;  /* 0x000001f804087812 */ /* 0x000fc800078ec0ff */
[----:B------:R-:W-:Y:S02]  /*01b0*/  LOP3.LUT R6, R6, 0x3f0, RZ, 0xc0, !PT ;  /* 0x000003f006067812 */ /* 0x000fe400078ec0ff */
[----:B------:R-:W-:-:S04]  /*01c0*/  IADD3 R8, PT, PT, R5, R8, RZ ;  /* 0x0000000805087210 */ /* 0x000fc80007ffe0ff */
[----:B------:R-:W-:Y:S04]  /*01d0*/  LDS R6, [R6+UR4+0x4] ;  /* 0x0000040406067984 */ /* 0x000fe80008000800 */
[----:B------:R-:W0:Y:S02]  /*01e0*/  LDS R7, [R8+0x8] ;  /* 0x0000080008077984 */ /* 0x000e240000000800 */
[----:B0-----:R-:W-:-:S05]  /*01f0*/  FADD R7, R6, R7 ;  /* 0x0000000706077221 */ /* 0x001fca0000000000 */
[----:B------:R1:W-:Y:S02]  /*0200*/  STS [R8+0x8], R7 ;  /* 0x0000080708007388 */ /* 0x0003e40000000800 */
.L_x_1:
[----:B------:R-:W-:Y:S05]  /*0210*/  BSYNC.RECONVERGENT B0 ;  /* 0x0000000000007941 */ /* 0x000fea0003800200 */
.L_x_0:
[----:B------:R-:W-:Y:S06]  /*0220*/  BAR.SYNC.DEFER_BLOCKING 0x0 ;  /* 0x0000000000007b1d */ /* 0x000fec0000010000 */
[----:B------:R-:W-:Y:S04]  /*0230*/  BSSY.RECONVERGENT B0, `(.L_x_2) ;  /* 0x000000a000007945 */ /* 0x000fe80003800200 */
[----:B------:R-:W-:Y:S05]  /*0240*/  @P0 BRA `(.L_x_3) ;  /* 0x0000000000200947 */ /* 0x000fea0003800000 */
[----:B0-----:R-:W-:Y:S01]  /*0250*/  IMAD.SHL.U32 R6, R0, 0x8, RZ ;  /* 0x0000000800067824 */ /* 0x001fe200078e00ff */
[----:B-1----:R-:W-:-:S04]  /*0260*/  LOP3.LUT R8, R4, 0x1f0, RZ, 0xc0, !PT ;  /* 0x000001f004087812 */ /* 0x002fc800078ec0ff */
[----:B------:R-:W-:Y:S02]  /*0270*/  LOP3.LUT R6, R6, 0x3e0, RZ, 0xc0, !PT ;  /* 0x000003e006067812 */ /* 0x000fe400078ec0ff */
[----:B------:R-:W-:-:S04]  /*0280*/  IADD3 R8, PT, PT, R5, R8, RZ ;  /* 0x0000000805087210 */ /* 0x000fc80007ffe0ff */
[----:B------:R-:W-:Y:S04]  /*0290*/  LDS R6, [R6+UR4+0xc] ;  /* 0x00000c0406067984 */ /* 0x000fe80008000800 */
[----:B------:R-:W0:Y:S02]  /*02a0*/  LDS R7, [R8+0x10] ;  /* 0x0000100008077984 */ /* 0x000e240000000800 */
[----:B0-----:R-:W-:-:S05]  /*02b0*/  FADD R7, R6, R7 ;  /* 0x0000000706077221 */ /* 0x001fca0000000000 */
[----:B------:R2:W-:Y:S02]  /*02c0*/  STS [R8+0x10], R7 ;  /* 0x0000100708007388 */ /* 0x0005e40000000800 */
.L_x_3:
[----:B------:R-:W-:Y:S05]  /*02d0*/  BSYNC.RECONVERGENT B0 ;  /* 0x0000000000007941 */ /* 0x000fea0003800200 */
.L_x_2:
[----:B------:R-:W-:Y:S06]  /*02e0*/  BAR.SYNC.DEFER_BLOCKING 0x0 ;  /* 0x0000000000007b1d */ /* 0x000fec0000010000 */
[----:B------:R-:W-:Y:S04]  /*02f0*/  BSSY.RECONVERGENT B0, `(.L_x_4) ;  /* 0x000000a000007945 */ /* 0x000fe80003800200 */
[----:B------:R-:W-:Y:S05]  /*0300*/  @P0 BRA `(.L_x_5) ;  /* 0x0000000000200947 */ /* 0x000fea0003800000 */
[----:B0-----:R-:W-:Y:S01]  /*0310*/  IMAD.SHL.U32 R6, R0, 0x8, RZ ;  /* 0x0000000800067824 */ /* 0x001fe200078e00ff */
[----:B-12---:R-:W-:-:S04]  /*0320*/  LOP3.LUT R8, R4, 0x1e0, RZ, 0xc0, !PT ;  /* 0x000001e004087812 */ /* 0x006fc800078ec0ff */
[----:B------:R-:W-:Y:S02]  /*0330*/  LOP3.LUT R6, R6, 0x3c0, RZ, 0xc0, !PT ;  /* 0x000003c006067812 */ /* 0x000fe400078ec0ff */
[----:B------:R-:W-:-:S04]  /*0340*/  IADD3 R8, PT, PT, R5, R8, RZ ;  /* 0x0000000805087210 */ /* 0x000fc80007ffe0ff */
[----:B------:R-:W-:Y:S04]  /*0350*/  LDS R6, [R6+UR4+0x1c] ;  /* 0x00001c0406067984 */ /* 0x000fe80008000800 */
[----:B------:R-:W0:Y:S02]  /*0360*/  LDS R7, [R8+0x20] ;  /* 0x0000200008077984 */ /* 0x000e240000000800 */
[----:B0-----:R-:W-:-:S05]  /*0370*/  FADD R7, R6, R7 ;  /* 0x0000000706077221 */ /* 0x001fca0000000000 */
[----:B------:R3:W-:Y:S02]  /*0380*/  STS [R8+0x20], R7 ;  /* 0x0000200708007388 */ /* 0x0007e40000000800 */
.L_x_5:
[----:B------:R-:W-:Y:S05]  /*0390*/  BSYNC.RECONVERGENT B0 ;  /* 0x0000000000007941 */ /* 0x000fea0003800200 */
.L_x_4:
[----:B------:R-:W-:Y:S06]  /*03a0*/  BAR.SYNC.DEFER_BLOCKING 0x0 ;  /* 0x0000000000007b1d */ /* 0x000fec0000010000 */
[----:B------:R-:W-:Y:S04]  /*03b0*/  BSSY.RECONVERGENT B0, `(.L_x_6) ;  /* 0x000000a000007945 */ /* 0x000fe80003800200 */
[----:B------:R-:W-:Y:S05]  /*03c0*/  @P0 BRA `(.L_x_7) ;  /* 0x0000000000200947 */ /* 0x000fea0003800000 */
[----:B0-----:R-:W-:Y:S01]  /*03d0*/  IMAD.SHL.U32 R6, R0, 0x8, RZ ;  /* 0x0000000800067824 */ /* 0x001fe200078e00ff */
[----:B-123--:R-:W-:-:S04]  /*03e0*/  LOP3.LUT R8, R4, 0x1c0, RZ, 0xc0, !PT ;  /* 0x000001c004087812 */ /* 0x00efc800078ec0ff */
[----:B------:R-:W-:Y:S02]  /*03f0*/  LOP3.LUT R6, R6, 0x380, RZ, 0xc0, !PT ;  /* 0x0000038006067812 */ /* 0x000fe400078ec0ff */
[----:B------:R-:W-:-:S04]  /*0400*/  IADD3 R8, PT, PT, R5, R8, RZ ;  /* 0x0000000805087210 */ /* 0x000fc80007ffe0ff */
[----:B------:R-:W-:Y:S04]  /*0410*/  LDS R6, [R6+UR4+0x3c] ;  /* 0x00003c0406067984 */ /* 0x000fe80008000800 */
[----:B------:R-:W0:Y:S02]  /*0420*/  LDS R7, [R8+0x40] ;  /* 0x0000400008077984 */ /* 0x000e240000000800 */
[----:B0-----:R-:W-:-:S05]  /*0430*/  FADD R7, R6, R7 ;  /* 0x0000000706077221 */ /* 0x001fca0000000000 */
[----:B------:R4:W-:Y:S02]  /*0440*/  STS [R8+0x40], R7 ;  /* 0x0000400708007388 */ /* 0x0009e40000000800 */
.L_x_7:
[----:B------:R-:W-:Y:S05]  /*0450*/  BSYNC.RECONVERGENT B0 ;  /* 0x0000000000007941 */ /* 0x000fea0003800200 */
.L_x_6:
[----:B------:R-:W-:Y:S06]  /*0460*/  BAR.SYNC.DEFER_BLOCKING 0x0 ;  /* 0x0000000000007b1d */ /* 0x000fec0000010000 */
[----:B------:R-:W-:Y:S04]  /*0470*/  BSSY.RECONVERGENT B0, `(.L_x_8) ;  /* 0x000000a000007945 */ /* 0x000fe80003800200 */
[----:B------:R-:W-:Y:S05]  /*0480*/  @P0 BRA `(.L_x_9) ;  /* 0x0000000000200947 */ /* 0x000fea0003800000 */
[----:B0-----:R-:W-:Y:S01]  /*0490*/  IMAD.SHL.U32 R6, R0, 0x8, RZ ;  /* 0x0000000800067824 */ /* 0x001fe200078e00ff */
[----:B-1234-:R-:W-:-:S04]  /*04a0*/  LOP3.LUT R8, R4, 0x180, RZ, 0xc0, !PT ;  /* 0x0000018004087812 */ /* 0x01efc800078ec0ff */
[----:B------:R-:W-:Y:S02]  /*04b0*/  LOP3.LUT R6, R6, 0x300, RZ, 0xc0, !PT ;  /* 0x0000030006067812 */ /* 0x000fe400078ec0ff */
[----:B------:R-:W-:-:S04]  /*04c0*/  IADD3 R8, PT, PT, R5, R8, RZ ;  /* 0x0000000805087210 */ /* 0x000fc80007ffe0ff */
[----:B------:R-:W-:Y:S04]  /*04d0*/  LDS R6, [R6+UR4+0x7c] ;  /* 0x00007c0406067984 */ /* 0x000fe80008000800 */
[----:B------:R-:W0:Y:S02]  /*04e0*/  LDS R7, [R8+0x80] ;  /* 0x0000800008077984 */ /* 0x000e240000000800 */
[----:B0-----:R-:W-:-:S05]  /*04f0*/  FADD R7, R6, R7 ;  /* 0x0000000706077221 */ /* 0x001fca0000000000 */
[----:B------:R0:W-:Y:S02]  /*0500*/  STS [R8+0x80], R7 ;  /* 0x0000800708007388 */ /* 0x0001e40000000800 */
.L_x_9:
[----:B------:R-:W-:Y:S05]  /*0510*/  BSYNC.RECONVERGENT B0 ;  /* 0x0000000000007941 */ /* 0x000fea0003800200 */
.L_x_8:
[----:B------:R-:W-:Y:S06]  /*0520*/  BAR.SYNC.DEFER_BLOCKING 0x0 ;  /* 0x0000000000007b1d */ /* 0x000fec0000010000 */
[----:B------:R-:W-:Y:S04]  /*0530*/  BSSY.RECONVERGENT B0, `(.L_x_10) ;  /* 0x000000a000007945 */ /* 0x000fe80003800200 */
[----:B------:R-:W-:Y:S05]  /*0540*/  @P0 BRA `(.L_x_11) ;  /* 0x0000000000200947 */ /* 0x000fea0003800000 */
[----:B------:R-:W-:Y:S01]  /*0550*/  IMAD.SHL.U32 R0, R0, 0x8, RZ ;  /* 0x0000000800007824 */ /* 0x000fe200078e00ff */
[----:B0-----:R-:W-:-:S04]  /*0560*/  LOP3.LUT R6, R4, 0x100, RZ, 0xc0, !PT ;  /* 0x0000010004067812 */ /* 0x001fc800078ec0ff */
[----:B------:R-:W-:Y:S02]  /*0570*/  LOP3.LUT R0, R0, 0x200, RZ, 0xc0, !PT ;  /* 0x0000020000007812 */ /* 0x000fe400078ec0ff */
[----:B------:R-:W-:-:S04]  /*0580*/  IADD3 R6, PT, PT, R5, R6, RZ ;  /* 0x0000000605067210 */ /* 0x000fc80007ffe0ff */
[----:B------:R-:W-:Y:S04]  /*0590*/  LDS R0, [R0+UR4+0xfc] ;  /* 0x0000fc0400007984 */ /* 0x000fe80008000800 */
[----:B------:R-:W0:Y:S02]  /*05a0*/  LDS R5, [R6+0x100] ;  /* 0x0001000006057984 */ /* 0x000e240000000800 */
[----:B0-----:R-:W-:-:S05]  /*05b0*/  FADD R5, R0, R5 ;  /* 0x0000000500057221 */ /* 0x001fca0000000000 */
[----:B------:R0:W-:Y:S02]  /*05c0*/  STS [R6+0x100], R5 ;  /* 0x0001000506007388 */ /* 0x0001e40000000800 */
.L_x_11:
[----:B------:R-:W-:Y:S05]  /*05d0*/  BSYNC.RECONVERGENT B0 ;  /* 0x0000000000007941 */ /* 0x000fea0003800200 */
.L_x_10:
[----:B------:R-:W-:Y:S06]  /*05e0*/  BAR.SYNC.DEFER_BLOCKING 0x0 ;  /* 0x0000000000007b1d */ /* 0x000fec0000010000 */
[----:B------:R-:W-:Y:S04]  /*05f0*/  @!P0 LDS R0, [UR4+0x1fc] ;  /* 0x0001fc04ff008984 */ /* 0x000fe80008000800 */
[----:B0-----:R-:W0:Y:S02]  /*0600*/  @!P0 LDS R5, [R4+UR4+0x200] ;  /* 0x0002000404058984 */ /* 0x001e240008000800 */
[----:B0-----:R-:W-:-:S05]  /*0610*/  @!P0 FADD R5, R0, R5 ;  /* 0x0000000500058221 */ /* 0x001fca0000000000 */
[----:B------:R-:W-:Y:S01]  /*0620*/  @!P0 STS [R4+UR4+0x200], R5 ;  /* 0x0002000504008988 */ /* 0x000fe20008000804 */
[----:B------:R-:W-:Y:S06]  /*0630*/  BAR.SYNC.DEFER_BLOCKING 0x0 ;  /* 0x0000000000007b1d */ /* 0x000fec0000010000 */
[----:B-1234-:R-:W0:Y:S04]  /*0640*/  LDS R7, [R4+UR4] ;  /* 0x0000000404077984 */ /* 0x01ee280008000800 */
[----:B0-----:R-:W-:Y:S01]  /*0650*/  STG.E desc[UR6][R2.64], R7 ;  /* 0x0000000702007986 */ /* 0x001fe2000c101906 */
[----:B------:R-:W-:Y:S05]  /*0660*/  EXIT ;  /* 0x000000000000794d */ /* 0x000fea0003800000 */
.L_x_12:
[----:B------:R-:W-:-:S00]  /*0670*/  BRA `(.L_x_12) ;  /* 0xfffffffc00fc7947 */ /* 0x000fc0000383ffff */
[----:B------:R-:W-:-:S00]  /*0680*/  NOP ;  /* 0x0000000000007918 */ /* 0x000fc00000000000 */
[----:B------:R-:W-:-:S00]  /*0690*/  NOP ;  /* 0x0000000000007918 */ /* 0x000fc00000000000 */
[----:B------:R-:W-:-:S00]  /*06a0*/  NOP ;  /* 0x0000000000007918 */ /* 0x000fc00000000000 */
[----:B------:R-:W-:-:S00]  /*06b0*/  NOP ;  /* 0x0000000000007918 */ /* 0x000fc00000000000 */
[----:B------:R-:W-:-:S00]  /*06c0*/  NOP ;  /* 0x0000000000007918 */ /* 0x000fc00000000000 */
[----:B------:R-:W-:-:S00]  /*06d0*/  NOP ;  /* 0x0000000000007918 */ /* 0x000fc00000000000 */
[----:B------:R-:W-:-:S00]  /*06e0*/  NOP ;  /* 0x0000000000007918 */ /* 0x000fc00000000000 */
[----:B------:R-:W-:-:S00]  /*06f0*/  NOP ;  /* 0x0000000000007918 */ /* 0x000fc00000000000 */
.L_x_13:


//--------------------- .nv.shared._Z4scanPf      --------------------------
	.section	.nv.shared._Z4scanPf,"aw",@nobits
	.sectionflags	@""
	.align	4
.nv.shared._Z4scanPf:
	.zero		2048


//--------------------- .nv.shared.reserved.0     --------------------------
	.section	.nv.shared.reserved.0,"aw",@nobits
	.weak		__nv_reservedSMEM_offset_0_alias
	.size		__nv_reservedSMEM_offset_0_alias, 0, 64
	.other		__nv_reservedSMEM_offset_0_alias,@"STO_CUDA_RESERVED_SHARED STV_DEFAULT"
__nv_reservedSMEM_offset_0_alias:
	.zero		0
	.zero		64


//--------------------- .nv.constant0._Z4scanPf   --------------------------
	.section	.nv.constant0._Z4scanPf,"a",@progbits
	.sectionflags	@""
	.align	4
.nv.constant0._Z4scanPf:
	.zero		904


//--------------------- SYMBOLS --------------------------

	.type		.nv.reservedSmem.offset0,@object
	.size		.nv.reservedSmem.offset0,0x4
	.type		.nv.reservedSmem.cap,@object
	.size		.nv.reservedSmem.cap,0x4
